//
// Generated by NVIDIA NVVM Compiler
//
// Compiler Build ID: CL-36424714
// Cuda compilation tools, release 13.0, V13.0.88
// Based on NVVM 20.0.0
//

.version 9.0
.target sm_100
.address_size 64

	// .globl	_Z9vectorAddPfS_S_i
.extern .func  (.param .b32 func_retval0) vprintf
(
	.param .b64 vprintf_param_0,
	.param .b64 vprintf_param_1
)
;
.global .align 1 .b8 $str[55] = {84, 104, 114, 101, 97, 100, 32, 37, 100, 32, 40, 98, 108, 111, 99, 107, 32, 37, 100, 44, 32, 116, 104, 114, 101, 97, 100, 32, 37, 100, 41, 32, 112, 114, 111, 99, 101, 115, 115, 105, 110, 103, 32, 101, 108, 101, 109, 101, 110, 116, 32, 37, 100, 10};

.visible .entry _Z9vectorAddPfS_S_i(
	.param .u64 .ptr .align 1 _Z9vectorAddPfS_S_i_param_0,
	.param .u64 .ptr .align 1 _Z9vectorAddPfS_S_i_param_1,
	.param .u64 .ptr .align 1 _Z9vectorAddPfS_S_i_param_2,
	.param .u32 _Z9vectorAddPfS_S_i_param_3
)
{
	.local .align 16 .b8 	__local_depot0[16];
	.reg .b64 	%SP;
	.reg .b64 	%SPL;
	.reg .pred 	%p<2>;
	.reg .b32 	%r<8>;
	.reg .b32 	%f<4>;
	.reg .b64 	%rd<15>;

	mov.u64 	%SPL, __local_depot0;
	cvta.local.u64 	%SP, %SPL;
	ld.param.u64 	%rd1, [_Z9vectorAddPfS_S_i_param_0];
	ld.param.u64 	%rd2, [_Z9vectorAddPfS_S_i_param_1];
	ld.param.u64 	%rd3, [_Z9vectorAddPfS_S_i_param_2];
	ld.param.u32 	%r2, [_Z9vectorAddPfS_S_i_param_3];
	add.u64 	%rd4, %SP, 0;
	add.u64 	%rd5, %SPL, 0;
	mov.u32 	%r3, %tid.x;
	mov.u32 	%r4, %ctaid.x;
	mov.u32 	%r5, %ntid.x;
	mad.lo.s32 	%r1, %r4, %r5, %r3;
	st.local.v4.u32 	[%rd5], {%r1, %r4, %r3, %r1};
	mov.u64 	%rd6, $str;
	cvta.global.u64 	%rd7, %rd6;
	{ // callseq 0, 0
	.param .b64 param0;
	st.param.b64 	[param0], %rd7;
	.param .b64 param1;
	st.param.b64 	[param1], %rd4;
	.param .b32 retval0;
	call.uni (retval0), 
	vprintf, 
	(
	param0, 
	param1
	);
	ld.param.b32 	%r6, [retval0];
	} // callseq 0
	setp.ge.s32 	%p1, %r1, %r2;
	@%p1 bra 	$L__BB0_2;
	cvta.to.global.u64 	%rd8, %rd1;
	cvta.to.global.u64 	%rd9, %rd2;
	cvta.to.global.u64 	%rd10, %rd3;
	mul.wide.s32 	%rd11, %r1, 4;
	add.s64 	%rd12, %rd8, %rd11;
	ld.global.f32 	%f1, [%rd12];
	add.s64 	%rd13, %rd9, %rd11;
	ld.global.f32 	%f2, [%rd13];
	add.f32 	%f3, %f1, %f2;
	add.s64 	%rd14, %rd10, %rd11;
	st.global.f32 	[%rd14], %f3;
$L__BB0_2:
	ret;

}


// ===== COMPILED SASS (sm_100) =====

	.target	sm_100

	.elftype	@"ET_EXEC"


//--------------------- .note.nv.tkinfo           --------------------------
	.section	.note.nv.tkinfo,"",@"SHT_NOTE"
	.sectionflags	@"SHF_NOTE_NV_TKINFO"
	.tkinfo
        /*0018*/ 	.word	0x00000002
        /*0030*/ 	.string	""
        /*0030*/ 	.string	"ptxas"
        /*0030*/ 	.string	"Cuda compilation tools, release 13.0, V13.0.88"
        /*0030*/ 	.string	"Build cuda_13.0.r13.0/compiler.36424714_0"
        /*0030*/ 	.string	"-arch sm_100 -m 64 "



//--------------------- .note.nv.cuinfo           --------------------------
	.section	.note.nv.cuinfo,"",@"SHT_NOTE"
	.sectionflags	@"SHF_NOTE_NV_CUINFO"
        /*0018*/ 	.short	0x0002
        /*001a*/ 	.short	0x0064
        /*001c*/ 	.short	0x0082
	.zero		2


//--------------------- .nv.info                  --------------------------
	.section	.nv.info,"",@"SHT_CUDA_INFO"
	.align	4


	//----- nvinfo : EIATTR_REGCOUNT
	.align		4
        /*0000*/ 	.byte	0x04, 0x2f
        /*0002*/ 	.short	(.L_2 - .L_1)
	.align		4
.L_1:
        /*0004*/ 	.word	index@(_Z9vectorAddPfS_S_i)
        /*0008*/ 	.word	0x00000018


	//----- nvinfo : EIATTR_FRAME_SIZE
	.align		4
.L_2:
        /*000c*/ 	.byte	0x04, 0x11
        /*000e*/ 	.short	(.L_4 - .L_3)
	.align		4
.L_3:
        /*0010*/ 	.word	index@(_Z9vectorAddPfS_S_i)
        /*0014*/ 	.word	0x00000010


	//----- nvinfo : EIATTR_MIN_STACK_SIZE
	.align		4
.L_4:
        /*0018*/ 	.byte	0x04, 0x12
        /*001a*/ 	.short	(.L_6 - .L_5)
	.align		4
.L_5:
        /*001c*/ 	.word	index@(_Z9vectorAddPfS_S_i)
        /*0020*/ 	.word	0x00000010
.L_6:


//--------------------- .nv.compat                --------------------------
	.section	.nv.compat,"",@"SHT_CUDA_COMPAT_INFO"
	.align	4
        /*0000*/ 	.byte	0x02, 0x09, 0x00, 0x00, 0x02, 0x02, 0x01, 0x00, 0x02, 0x05, 0x05, 0x00, 0x03, 0x07, 0x01, 0x01
        /*0010*/ 	.byte	0x02, 0x03, 0x00, 0x00, 0x02, 0x06, 0x01, 0x00, 0x04, 0x0b, 0x08, 0x00, 0x09, 0x00, 0x00, 0x00
        /*0020*/ 	.byte	0x00, 0x00, 0x00, 0x00


//--------------------- .nv.info._Z9vectorAddPfS_S_i --------------------------
	.section	.nv.info._Z9vectorAddPfS_S_i,"",@"SHT_CUDA_INFO"
	.sectionflags	@""
	.align	4


	//----- nvinfo : EIATTR_CUDA_API_VERSION
	.align		4
        /*0000*/ 	.byte	0x04, 0x37
        /*0002*/ 	.short	(.L_8 - .L_7)
.L_7:
        /*0004*/ 	.word	0x00000082


	//----- nvinfo : EIATTR_KPARAM_INFO
	.align		4
.L_8:
        /*0008*/ 	.byte	0x04, 0x17
        /*000a*/ 	.short	(.L_10 - .L_9)
.L_9:
        /*000c*/ 	.word	0x00000000
        /*0010*/ 	.short	0x0003
        /*0012*/ 	.short	0x0018
        /*0014*/ 	.byte	0x00, 0xf0, 0x11, 0x00


	//----- nvinfo : EIATTR_KPARAM_INFO
	.align		4
.L_10:
        /*0018*/ 	.byte	0x04, 0x17
        /*001a*/ 	.short	(.L_12 - .L_11)
.L_11:
        /*001c*/ 	.word	0x00000000
        /*0020*/ 	.short	0x0002
        /*0022*/ 	.short	0x0010
        /*0024*/ 	.byte	0x00, 0xf5, 0x21, 0x00


	//----- nvinfo : EIATTR_KPARAM_INFO
	.align		4
.L_12:
        /*0028*/ 	.byte	0x04, 0x17
        /*002a*/ 	.short	(.L_14 - .L_13)
.L_13:
        /*002c*/ 	.word	0x00000000
        /*0030*/ 	.short	0x0001
        /*0032*/ 	.short	0x0008
        /*0034*/ 	.byte	0x00, 0xf5, 0x21, 0x00


	//----- nvinfo : EIATTR_KPARAM_INFO
	.align		4
.L_14:
        /*0038*/ 	.byte	0x04, 0x17
        /*003a*/ 	.short	(.L_16 - .L_15)
.L_15:
        /*003c*/ 	.word	0x00000000
        /*0040*/ 	.short	0x0000
        /*0042*/ 	.short	0x0000
        /*0044*/ 	.byte	0x00, 0xf5, 0x21, 0x00


	//----- nvinfo : EIATTR_SPARSE_MMA_MASK
	.align		4
.L_16:
        /*0048*/ 	.byte	0x03, 0x50
        /*004a*/ 	.short	0x0000


	//----- nvinfo : EIATTR_MAXREG_COUNT
	.align		4
        /*004c*/ 	.byte	0x03, 0x1b
        /*004e*/ 	.short	0x00ff


	//----- nvinfo : EIATTR_EXTERNS
	.align		4
        /*0050*/ 	.byte	0x04, 0x0f
        /*0052*/ 	.short	(.L_18 - .L_17)


	//   ....[0]....
	.align		4
.L_17:
        /*0054*/ 	.word	index@(vprintf)


	//----- nvinfo : EIATTR_MERCURY_ISA_VERSION
	.align		4
.L_18:
        /*0058*/ 	.byte	0x03, 0x5f
        /*005a*/ 	.short	0x0101


	//----- nvinfo : EIATTR_VRC_CTA_INIT_COUNT
	.align		4
        /*005c*/ 	.byte	0x02, 0x4a
	.zero		1
	.zero		1


	//----- nvinfo : EIATTR_SYSCALL_OFFSETS
	.align		4
        /*0060*/ 	.byte	0x04, 0x46
        /*0062*/ 	.short	(.L_20 - .L_19)


	//   ....[0]....
.L_19:
        /*0064*/ 	.word	0x00000120


	//----- nvinfo : EIATTR_EXIT_INSTR_OFFSETS
	.align		4
.L_20:
        /*0068*/ 	.byte	0x04, 0x1c
        /*006a*/ 	.short	(.L_22 - .L_21)


	//   ....[0]....
.L_21:
        /*006c*/ 	.word	0x00000150


	//   ....[1]....
        /*0070*/ 	.word	0x00000210


	//----- nvinfo : EIATTR_CRS_STACK_SIZE
	.align		4
.L_22:
        /*0074*/ 	.byte	0x04, 0x1e
        /*0076*/ 	.short	(.L_24 - .L_23)
.L_23:
        /*0078*/ 	.word	0x00000000


	//----- nvinfo : EIATTR_CBANK_PARAM_SIZE
	.align		4
.L_24:
        /*007c*/ 	.byte	0x03, 0x19
        /*007e*/ 	.short	0x001c


	//----- nvinfo : EIATTR_PARAM_CBANK
	.align		4
        /*0080*/ 	.byte	0x04, 0x0a
        /*0082*/ 	.short	(.L_26 - .L_25)
	.align		4
.L_25:
        /*0084*/ 	.word	index@(.nv.constant0._Z9vectorAddPfS_S_i)
        /*0088*/ 	.short	0x0380
        /*008a*/ 	.short	0x001c


	//----- nvinfo : EIATTR_SW_WAR
	.align		4
.L_26:
        /*008c*/ 	.byte	0x04, 0x36
        /*008e*/ 	.short	(.L_28 - .L_27)
.L_27:
        /*0090*/ 	.word	0x00000008
.L_28:


//--------------------- .nv.callgraph             --------------------------
	.section	.nv.callgraph,"",@"SHT_CUDA_CALLGRAPH"
	.align	4
	.sectionentsize	8
	.align		4
        /*0000*/ 	.word	0x00000000
	.align		4
        /*0004*/ 	.word	0xffffffff
	.align		4
        /*0008*/ 	.word	index@(_Z9vectorAddPfS_S_i)
	.align		4
        /*000c*/ 	.word	index@(vprintf)
	.align		4
        /*0010*/ 	.word	0x00000000
	.align		4
        /*0014*/ 	.word	0xfffffffe
	.align		4
        /*0018*/ 	.word	0x00000000
	.align		4
        /*001c*/ 	.word	0xfffffffd
	.align		4
        /*0020*/ 	.word	0x00000000
	.align		4
        /*0024*/ 	.word	0xfffffffc


//--------------------- .nv.constant4             --------------------------
	.section	.nv.constant4,"a",@progbits
	.align	8
	.align		8
.nv.constant4:
        /*0000*/ 	.dword	vprintf
	.align		8
        /*0008*/ 	.dword	$str


//--------------------- .text._Z9vectorAddPfS_S_i --------------------------
	.section	.text._Z9vectorAddPfS_S_i,"ax",@progbits
	.align	128
        .global         _Z9vectorAddPfS_S_i
        .type           _Z9vectorAddPfS_S_i,@function
        .size           _Z9vectorAddPfS_S_i,(.L_x_2 - _Z9vectorAddPfS_S_i)
        .other          _Z9vectorAddPfS_S_i,@"STO_CUDA_ENTRY STV_DEFAULT"
_Z9vectorAddPfS_S_i:
.text._Z9vectorAddPfS_S_i:
[----:B------:R-:W0:Y:S01]  /*0000*/  LDC R1, c[0x0][0x37c] ;  /* 0x0000df00ff017b82 */ /* 0x000e220000000800 */
[----:B------:R-:W1:Y:S01]  /*0010*/  S2R R18, SR_TID.X ;  /* 0x0000000000127919 */ /* 0x000e620000002100 */
[----:B------:R-:W2:Y:S01]  /*0020*/  LDCU UR5, c[0x0][0x2fc] ;  /* 0x00005f80ff0577ac */ /* 0x000ea20008000800 */
[----:B0-----:R-:W-:Y:S01]  /*0030*/  IADD3 R1, PT, PT, R1, -0x10, RZ ;  /* 0xfffffff001017810 */ /* 0x001fe20007ffe0ff */
[----:B------:R-:W1:Y:S01]  /*0040*/  S2R R17, SR_CTAID.X ;  /* 0x0000000000117919 */ /* 0x000e620000002500 */
[----:B------:R-:W1:Y:S01]  /*0050*/  LDCU UR4, c[0x0][0x360] ;  /* 0x00006c00ff0477ac */ /* 0x000e620008000800 */
[----:B------:R-:W-:Y:S01]  /*0060*/  MOV R0, 0x0 ;  /* 0x0000000000007802 */ /* 0x000fe20000000f00 */
[----:B------:R-:W0:Y:S03]  /*0070*/  LDCU.64 UR6, c[0x4][0x8] ;  /* 0x01000100ff0677ac */ /* 0x000e260008000a00 */
[----:B------:R3:W4:Y:S01]  /*0080*/  LDC.64 R2, c[0x4][R0] ;  /* 0x0100000000027b82 */ /* 0x0007220000000a00 */
[----:B0-----:R-:W-:Y:S01]  /*0090*/  IMAD.U32 R4, RZ, RZ, UR6 ;  /* 0x00000006ff047e24 */ /* 0x001fe2000f8e00ff */
[----:B------:R-:W-:Y:S01]  /*00a0*/  MOV R5, UR7 ;  /* 0x0000000700057c02 */ /* 0x000fe20008000f00 */
[----:B-1----:R-:W-:Y:S01]  /*00b0*/  IMAD R16, R17, UR4, R18 ;  /* 0x0000000411107c24 */ /* 0x002fe2000f8e0212 */
[----:B------:R-:W0:Y:S04]  /*00c0*/  LDCU UR4, c[0x0][0x2f8] ;  /* 0x00005f00ff0477ac */ /* 0x000e280008000800 */
[----:B------:R-:W-:-:S05]  /*00d0*/  MOV R19, R16 ;  /* 0x0000001000137202 */ /* 0x000fca0000000f00 */
[----:B------:R3:W-:Y:S01]  /*00e0*/  STL.128 [R1], R16 ;  /* 0x0000001001007387 */ /* 0x0007e20000100c00 */
[----:B0-----:R-:W-:-:S05]  /*00f0*/  IADD3 R6, P0, PT, R1, UR4, RZ ;  /* 0x0000000401067c10 */ /* 0x001fca000ff1e0ff */
[----:B--2-4-:R-:W-:-:S08]  /*0100*/  IMAD.X R7, RZ, RZ, UR5, P0 ;  /* 0x00000005ff077e24 */ /* 0x014fd000080e06ff */
[----:B------:R-:W-:-:S07]  /*0110*/  LEPC R20, `(.L_x_0) ;  /* 0x000000001014794e */ /* 0x000fce0000000000 */
[----:B---3--:R-:W-:Y:S05]  /*0120*/  CALL.ABS.NOINC R2 ;  /* 0x0000000002007343 */ /* 0x008fea0003c00000 */
.L_x_0:
[----:B------:R-:W0:Y:S02]  /*0130*/  LDCU UR4, c[0x0][0x398] ;  /* 0x00007300ff0477ac */ /* 0x000e240008000800 */
[----:B0-----:R-:W-:-:S13]  /*0140*/  ISETP.GE.AND P0, PT, R16, UR4, PT ;  /* 0x0000000410007c0c */ /* 0x001fda000bf06270 */
[----:B------:R-:W-:Y:S05]  /*0150*/  @P0 EXIT ;  /* 0x000000000000094d */ /* 0x000fea0003800000 */
[----:B------:R-:W0:Y:S01]  /*0160*/  LDC.64 R2, c[0x0][0x380] ;  /* 0x0000e000ff027b82 */ /* 0x000e220000000a00 */
[----:B------:R-:W1:Y:S07]  /*0170*/  LDCU.64 UR4, c[0x0][0x358] ;  /* 0x00006b00ff0477ac */ /* 0x000e6e0008000a00 */
[----:B------:R-:W2:Y:S08]  /*0180*/  LDC.64 R4, c[0x0][0x388] ;  /* 0x0000e200ff047b82 */ /* 0x000eb00000000a00 */
[----:B------:R-:W3:Y:S01]  /*0190*/  LDC.64 R6, c[0x0][0x390] ;  /* 0x0000e400ff067b82 */ /* 0x000ee20000000a00 */
[----:B0-----:R-:W-:-:S06]  /*01a0*/  IMAD.WIDE R2, R16, 0x4, R2 ;  /* 0x0000000410027825 */ /* 0x001fcc00078e0202 */
[----:B-1----:R-:W4:Y:S01]  /*01b0*/  LDG.E R2, desc[UR4][R2.64] ;  /* 0x0000000402027981 */ /* 0x002f22000c1e1900 */
[----:B--2---:R-:W-:-:S06]  /*01c0*/  IMAD.WIDE R4, R16, 0x4, R4 ;  /* 0x0000000410047825 */ /* 0x004fcc00078e0204 */
[----:B------:R-:W4:Y:S01]  /*01d0*/  LDG.E R5, desc[UR4][R4.64] ;  /* 0x0000000404057981 */ /* 0x000f22000c1e1900 */
[----:B---3--:R-:W-:-:S04]  /*01e0*/  IMAD.WIDE R16, R16, 0x4, R6 ;  /* 0x0000000410107825 */ /* 0x008fc800078e0206 */
[----:B----4-:R-:W-:-:S05]  /*01f0*/  FADD R7, R2, R5 ;  /* 0x0000000502077221 */ /* 0x010fca0000000000 */
[----:B------:R-:W-:Y:S01]  /*0200*/  STG.E desc[UR4][R16.64], R7 ;  /* 0x0000000710007986 */ /* 0x000fe2000c101904 */
[----:B------:R-:W-:Y:S05]  /*0210*/  EXIT ;  /* 0x000000000000794d */ /* 0x000fea0003800000 */
.L_x_1:
[----:B------:R-:W-:-:S00]  /*0220*/  BRA `(.L_x_1) ;  /* 0xfffffffc00fc7947 */ /* 0x000fc0000383ffff */
[----:B------:R-:W-:-:S00]  /*0230*/  NOP ;  /* 0x0000000000007918 */ /* 0x000fc00000000000 */
        /* <DEDUP_REMOVED lines=12> */
.L_x_2:


//--------------------- .nv.global.init           --------------------------
	.section	.nv.global.init,"aw",@progbits
.nv.global.init:
	.type		$str,@object
	.size		$str,(.L_0 - $str)
$str:
        /*0000*/ 	.byte	0x54, 0x68, 0x72, 0x65, 0x61, 0x64, 0x20, 0x25, 0x64, 0x20, 0x28, 0x62, 0x6c, 0x6f, 0x63, 0x6b
        /*0010*/ 	.byte	0x20, 0x25, 0x64, 0x2c, 0x20, 0x74, 0x68, 0x72, 0x65, 0x61, 0x64, 0x20, 0x25, 0x64, 0x29, 0x20
        /*0020*/ 	.byte	0x70, 0x72, 0x6f, 0x63, 0x65, 0x73, 0x73, 0x69, 0x6e, 0x67, 0x20, 0x65, 0x6c, 0x65, 0x6d, 0x65
        /*0030*/ 	.byte	0x6e, 0x74, 0x20, 0x25, 0x64, 0x0a, 0x00
.L_0:


//--------------------- .nv.shared.reserved.0     --------------------------
	.section	.nv.shared.reserved.0,"aw",@nobits
	.weak		__nv_reservedSMEM_offset_0_alias
	.size		__nv_reservedSMEM_offset_0_alias, 0, 64
	.other		__nv_reservedSMEM_offset_0_alias,@"STO_CUDA_RESERVED_SHARED STV_DEFAULT"
__nv_reservedSMEM_offset_0_alias:
	.zero		0
	.zero		64


//--------------------- .nv.constant0._Z9vectorAddPfS_S_i --------------------------
	.section	.nv.constant0._Z9vectorAddPfS_S_i,"a",@progbits
	.sectionflags	@""
	.align	4
.nv.constant0._Z9vectorAddPfS_S_i:
	.zero		924


//--------------------- SYMBOLS --------------------------

	.type		.nv.reservedSmem.offset0,@object
	.size		.nv.reservedSmem.offset0,0x4
	.type		vprintf,@function
